//
// Generated by NVIDIA NVVM Compiler
//
// Compiler Build ID: CL-36424714
// Cuda compilation tools, release 13.0, V13.0.88
// Based on NVVM 20.0.0
//

.version 9.0
.target sm_100
.address_size 64

	// .globl	_Z4permPi

.visible .entry _Z4permPi(
	.param .u64 .ptr .align 1 _Z4permPi_param_0
)
{
	.reg .pred 	%p<4>;
	.reg .b32 	%r<6>;
	.reg .b64 	%rd<3>;

	ld.param.u64 	%rd2, [_Z4permPi_param_0];
	cvta.to.global.u64 	%rd1, %rd2;
	mov.u32 	%r1, %tid.x;
	mov.b32 	%r2, 0;
	st.global.u32 	[%rd1+8], %r2;
	setp.eq.s32 	%p1, %r1, 11;
	@%p1 bra 	$L__BB0_6;
	setp.ne.s32 	%p2, %r1, 1;
	@%p2 bra 	$L__BB0_3;
	mov.b32 	%r3, 112211;
	st.global.u32 	[%rd1], %r3;
$L__BB0_3:
	bar.sync 	0;
	setp.ne.s32 	%p3, %r1, 17;
	@%p3 bra 	$L__BB0_5;
	ld.global.u32 	%r4, [%rd1];
	st.global.u32 	[%rd1+4], %r4;
$L__BB0_5:
	mov.b32 	%r5, 321321321;
	st.global.u32 	[%rd1+8], %r5;
$L__BB0_6:
	ret;

}


// ===== COMPILED SASS (sm_100) =====

	.target	sm_100

	.elftype	@"ET_EXEC"


//--------------------- .note.nv.tkinfo           --------------------------
	.section	.note.nv.tkinfo,"",@"SHT_NOTE"
	.sectionflags	@"SHF_NOTE_NV_TKINFO"
	.tkinfo
        /*0018*/ 	.word	0x00000002
        /*0030*/ 	.string	""
        /*0030*/ 	.string	"ptxas"
        /*0030*/ 	.string	"Cuda compilation tools, release 13.0, V13.0.88"
        /*0030*/ 	.string	"Build cuda_13.0.r13.0/compiler.36424714_0"
        /*0030*/ 	.string	"-arch sm_100 -m 64 "



//--------------------- .note.nv.cuinfo           --------------------------
	.section	.note.nv.cuinfo,"",@"SHT_NOTE"
	.sectionflags	@"SHF_NOTE_NV_CUINFO"
        /*0018*/ 	.short	0x0002
        /*001a*/ 	.short	0x0064
        /*001c*/ 	.short	0x0082
	.zero		2


//--------------------- .nv.info                  --------------------------
	.section	.nv.info,"",@"SHT_CUDA_INFO"
	.align	4


	//----- nvinfo : EIATTR_REGCOUNT
	.align		4
        /*0000*/ 	.byte	0x04, 0x2f
        /*0002*/ 	.short	(.L_1 - .L_0)
	.align		4
.L_0:
        /*0004*/ 	.word	index@(_Z4permPi)
        /*0008*/ 	.word	0x0000000a


	//----- nvinfo : EIATTR_FRAME_SIZE
	.align		4
.L_1:
        /*000c*/ 	.byte	0x04, 0x11
        /*000e*/ 	.short	(.L_3 - .L_2)
	.align		4
.L_2:
        /*0010*/ 	.word	index@(_Z4permPi)
        /*0014*/ 	.word	0x00000000


	//----- nvinfo : EIATTR_MIN_STACK_SIZE
	.align		4
.L_3:
        /*0018*/ 	.byte	0x04, 0x12
        /*001a*/ 	.short	(.L_5 - .L_4)
	.align		4
.L_4:
        /*001c*/ 	.word	index@(_Z4permPi)
        /*0020*/ 	.word	0x00000000
.L_5:


//--------------------- .nv.compat                --------------------------
	.section	.nv.compat,"",@"SHT_CUDA_COMPAT_INFO"
	.align	4
        /*0000*/ 	.byte	0x02, 0x09, 0x00, 0x00, 0x02, 0x02, 0x01, 0x00, 0x02, 0x05, 0x05, 0x00, 0x03, 0x07, 0x01, 0x01
        /*0010*/ 	.byte	0x02, 0x03, 0x00, 0x00, 0x02, 0x06, 0x01, 0x00, 0x04, 0x0b, 0x08, 0x00, 0x09, 0x00, 0x00, 0x00
        /*0020*/ 	.byte	0x00, 0x00, 0x00, 0x00


//--------------------- .nv.info._Z4permPi        --------------------------
	.section	.nv.info._Z4permPi,"",@"SHT_CUDA_INFO"
	.sectionflags	@""
	.align	4


	//----- nvinfo : EIATTR_CUDA_API_VERSION
	.align		4
        /*0000*/ 	.byte	0x04, 0x37
        /*0002*/ 	.short	(.L_7 - .L_6)
.L_6:
        /*0004*/ 	.word	0x00000082


	//----- nvinfo : EIATTR_KPARAM_INFO
	.align		4
.L_7:
        /*0008*/ 	.byte	0x04, 0x17
        /*000a*/ 	.short	(.L_9 - .L_8)
.L_8:
        /*000c*/ 	.word	0x00000000
        /*0010*/ 	.short	0x0000
        /*0012*/ 	.short	0x0000
        /*0014*/ 	.byte	0x00, 0xf5, 0x21, 0x00


	//----- nvinfo : EIATTR_SPARSE_MMA_MASK
	.align		4
.L_9:
        /*0018*/ 	.byte	0x03, 0x50
        /*001a*/ 	.short	0x0000


	//----- nvinfo : EIATTR_MAXREG_COUNT
	.align		4
        /*001c*/ 	.byte	0x03, 0x1b
        /*001e*/ 	.short	0x00ff


	//----- nvinfo : EIATTR_NUM_BARRIERS
	.align		4
        /*0020*/ 	.byte	0x02, 0x4c
        /*0022*/ 	.byte	0x01
	.zero		1


	//----- nvinfo : EIATTR_MERCURY_ISA_VERSION
	.align		4
        /*0024*/ 	.byte	0x03, 0x5f
        /*0026*/ 	.short	0x0101


	//----- nvinfo : EIATTR_VRC_CTA_INIT_COUNT
	.align		4
        /*0028*/ 	.byte	0x02, 0x4a
	.zero		1
	.zero		1


	//----- nvinfo : EIATTR_EXIT_INSTR_OFFSETS
	.align		4
        /*002c*/ 	.byte	0x04, 0x1c
        /*002e*/ 	.short	(.L_11 - .L_10)


	//   ....[0]....
.L_10:
        /*0030*/ 	.word	0x00000060


	//   ....[1]....
        /*0034*/ 	.word	0x00000110


	//----- nvinfo : EIATTR_CRS_STACK_SIZE
	.align		4
.L_11:
        /*0038*/ 	.byte	0x04, 0x1e
        /*003a*/ 	.short	(.L_13 - .L_12)
.L_12:
        /*003c*/ 	.word	0x00000000


	//----- nvinfo : EIATTR_CBANK_PARAM_SIZE
	.align		4
.L_13:
        /*0040*/ 	.byte	0x03, 0x19
        /*0042*/ 	.short	0x0008


	//----- nvinfo : EIATTR_PARAM_CBANK
	.align		4
        /*0044*/ 	.byte	0x04, 0x0a
        /*0046*/ 	.short	(.L_15 - .L_14)
	.align		4
.L_14:
        /*0048*/ 	.word	index@(.nv.constant0._Z4permPi)
        /*004c*/ 	.short	0x0380
        /*004e*/ 	.short	0x0008


	//----- nvinfo : EIATTR_SW_WAR
	.align		4
.L_15:
        /*0050*/ 	.byte	0x04, 0x36
        /*0052*/ 	.short	(.L_17 - .L_16)
.L_16:
        /*0054*/ 	.word	0x00000008
.L_17:


//--------------------- .nv.callgraph             --------------------------
	.section	.nv.callgraph,"",@"SHT_CUDA_CALLGRAPH"
	.align	4
	.sectionentsize	8
	.align		4
        /*0000*/ 	.word	0x00000000
	.align		4
        /*0004*/ 	.word	0xffffffff
	.align		4
        /*0008*/ 	.word	0x00000000
	.align		4
        /*000c*/ 	.word	0xfffffffe
	.align		4
        /*0010*/ 	.word	0x00000000
	.align		4
        /*0014*/ 	.word	0xfffffffd
	.align		4
        /*0018*/ 	.word	0x00000000
	.align		4
        /*001c*/ 	.word	0xfffffffc


//--------------------- .text._Z4permPi           --------------------------
	.section	.text._Z4permPi,"ax",@progbits
	.align	128
        .global         _Z4permPi
        .type           _Z4permPi,@function
        .size           _Z4permPi,(.L_x_2 - _Z4permPi)
        .other          _Z4permPi,@"STO_CUDA_ENTRY STV_DEFAULT"
_Z4permPi:
.text._Z4permPi:
[----:B------:R-:W-:Y:S01]  /*0000*/  LDC R1, c[0x0][0x37c] ;  /* 0x0000df00ff017b82 */ /* 0x000fe20000000800 */
[----:B------:R-:W0:Y:S07]  /*0010*/  S2R R0, SR_TID.X ;  /* 0x0000000000007919 */ /* 0x000e2e0000002100 */
[----:B------:R-:W1:Y:S01]  /*0020*/  LDC.64 R2, c[0x0][0x380] ;  /* 0x0000e000ff027b82 */ /* 0x000e620000000a00 */
[----:B------:R-:W1:Y:S02]  /*0030*/  LDCU.64 UR4, c[0x0][0x358] ;  /* 0x00006b00ff0477ac */ /* 0x000e640008000a00 */
[----:B-1----:R1:W-:Y:S01]  /*0040*/  STG.E desc[UR4][R2.64+0x8], RZ ;  /* 0x000008ff02007986 */ /* 0x0023e2000c101904 */
[----:B0-----:R-:W-:-:S13]  /*0050*/  ISETP.NE.AND P0, PT, R0, 0xb, PT ;  /* 0x0000000b0000780c */ /* 0x001fda0003f05270 */
[----:B-1----:R-:W-:Y:S05]  /*0060*/  @!P0 EXIT ;  /* 0x000000000000894d */ /* 0x002fea0003800000 */
[----:B------:R-:W-:Y:S01]  /*0070*/  ISETP.NE.AND P0, PT, R0, 0x1, PT ;  /* 0x000000010000780c */ /* 0x000fe20003f05270 */
[----:B------:R-:W-:-:S12]  /*0080*/  IMAD.MOV.U32 R7, RZ, RZ, 0x1326f969 ;  /* 0x1326f969ff077424 */ /* 0x000fd800078e00ff */
[----:B------:R-:W-:-:S05]  /*0090*/  @!P0 IMAD.MOV.U32 R5, RZ, RZ, 0x1b653 ;  /* 0x0001b653ff058424 */ /* 0x000fca00078e00ff */
[----:B------:R0:W-:Y:S01]  /*00a0*/  @!P0 STG.E desc[UR4][R2.64], R5 ;  /* 0x0000000502008986 */ /* 0x0001e2000c101904 */
[----:B------:R-:W-:Y:S01]  /*00b0*/  BAR.SYNC.DEFER_BLOCKING 0x0 ;  /* 0x0000000000007b1d */ /* 0x000fe20000010000 */
[----:B------:R-:W-:-:S05]  /*00c0*/  ISETP.NE.AND P0, PT, R0, 0x11, PT ;  /* 0x000000110000780c */ /* 0x000fca0003f05270 */
[----:B------:R0:W-:Y:S08]  /*00d0*/  STG.E desc[UR4][R2.64+0x8], R7 ;  /* 0x0000080702007986 */ /* 0x0001f0000c101904 */
[----:B------:R-:W-:Y:S05]  /*00e0*/  @P0 BRA `(.L_x_0) ;  /* 0x0000000000080947 */ /* 0x000fea0003800000 */
[----:B0-----:R-:W2:Y:S04]  /*00f0*/  LDG.E R5, desc[UR4][R2.64] ;  /* 0x0000000402057981 */ /* 0x001ea8000c1e1900 */
[----:B--2---:R1:W-:Y:S02]  /*0100*/  STG.E desc[UR4][R2.64+0x4], R5 ;  /* 0x0000040502007986 */ /* 0x0043e4000c101904 */
.L_x_0:
[----:B------:R-:W-:Y:S05]  /*0110*/  EXIT ;  /* 0x000000000000794d */ /* 0x000fea0003800000 */
.L_x_1:
[----:B------:R-:W-:-:S00]  /*0120*/  BRA `(.L_x_1) ;  /* 0xfffffffc00fc7947 */ /* 0x000fc0000383ffff */
[----:B------:R-:W-:-:S00]  /*0130*/  NOP ;  /* 0x0000000000007918 */ /* 0x000fc00000000000 */
        /* <DEDUP_REMOVED lines=12> */
.L_x_2:


//--------------------- .nv.shared.reserved.0     --------------------------
	.section	.nv.shared.reserved.0,"aw",@nobits
	.weak		__nv_reservedSMEM_offset_0_alias
	.size		__nv_reservedSMEM_offset_0_alias, 0, 64
	.other		__nv_reservedSMEM_offset_0_alias,@"STO_CUDA_RESERVED_SHARED STV_DEFAULT"
__nv_reservedSMEM_offset_0_alias:
	.zero		0
	.zero		64


//--------------------- .nv.constant0._Z4permPi   --------------------------
	.section	.nv.constant0._Z4permPi,"a",@progbits
	.sectionflags	@""
	.align	4
.nv.constant0._Z4permPi:
	.zero		904


//--------------------- SYMBOLS --------------------------

	.type		.nv.reservedSmem.offset0,@object
	.size		.nv.reservedSmem.offset0,0x4
